//
// Generated by NVIDIA NVVM Compiler
//
// Compiler Build ID: CL-36424714
// Cuda compilation tools, release 13.0, V13.0.88
// Based on NVVM 20.0.0
//

.version 9.0
.target sm_100
.address_size 64

	// .globl	_Z14printThreadIdsv
.extern .func  (.param .b32 func_retval0) vprintf
(
	.param .b64 vprintf_param_0,
	.param .b64 vprintf_param_1
)
;
.global .align 1 .b8 $str[27] = {73, 39, 109, 32, 116, 104, 114, 101, 97, 100, 32, 37, 100, 32, 111, 102, 32, 98, 108, 111, 99, 107, 32, 37, 100, 10};

.visible .entry _Z14printThreadIdsv()
{
	.local .align 8 .b8 	__local_depot0[8];
	.reg .b64 	%SP;
	.reg .b64 	%SPL;
	.reg .b32 	%r<5>;
	.reg .b64 	%rd<5>;

	mov.u64 	%SPL, __local_depot0;
	cvta.local.u64 	%SP, %SPL;
	add.u64 	%rd1, %SP, 0;
	add.u64 	%rd2, %SPL, 0;
	mov.u32 	%r1, %tid.x;
	mov.u32 	%r2, %ctaid.x;
	st.local.v2.u32 	[%rd2], {%r1, %r2};
	mov.u64 	%rd3, $str;
	cvta.global.u64 	%rd4, %rd3;
	{ // callseq 0, 0
	.param .b64 param0;
	st.param.b64 	[param0], %rd4;
	.param .b64 param1;
	st.param.b64 	[param1], %rd1;
	.param .b32 retval0;
	call.uni (retval0), 
	vprintf, 
	(
	param0, 
	param1
	);
	ld.param.b32 	%r3, [retval0];
	} // callseq 0
	ret;

}


// ===== COMPILED SASS (sm_100) =====

	.target	sm_100

	.elftype	@"ET_EXEC"


//--------------------- .note.nv.tkinfo           --------------------------
	.section	.note.nv.tkinfo,"",@"SHT_NOTE"
	.sectionflags	@"SHF_NOTE_NV_TKINFO"
	.tkinfo
        /*0018*/ 	.word	0x00000002
        /*0030*/ 	.string	""
        /*0030*/ 	.string	"ptxas"
        /*0030*/ 	.string	"Cuda compilation tools, release 13.0, V13.0.88"
        /*0030*/ 	.string	"Build cuda_13.0.r13.0/compiler.36424714_0"
        /*0030*/ 	.string	"-arch sm_100 -m 64 "



//--------------------- .note.nv.cuinfo           --------------------------
	.section	.note.nv.cuinfo,"",@"SHT_NOTE"
	.sectionflags	@"SHF_NOTE_NV_CUINFO"
        /*0018*/ 	.short	0x0002
        /*001a*/ 	.short	0x0064
        /*001c*/ 	.short	0x0082
	.zero		2


//--------------------- .nv.info                  --------------------------
	.section	.nv.info,"",@"SHT_CUDA_INFO"
	.align	4


	//----- nvinfo : EIATTR_REGCOUNT
	.align		4
        /*0000*/ 	.byte	0x04, 0x2f
        /*0002*/ 	.short	(.L_2 - .L_1)
	.align		4
.L_1:
        /*0004*/ 	.word	index@(_Z14printThreadIdsv)
        /*0008*/ 	.word	0x00000018


	//----- nvinfo : EIATTR_FRAME_SIZE
	.align		4
.L_2:
        /*000c*/ 	.byte	0x04, 0x11
        /*000e*/ 	.short	(.L_4 - .L_3)
	.align		4
.L_3:
        /*0010*/ 	.word	index@(_Z14printThreadIdsv)
        /*0014*/ 	.word	0x00000008


	//----- nvinfo : EIATTR_MIN_STACK_SIZE
	.align		4
.L_4:
        /*0018*/ 	.byte	0x04, 0x12
        /*001a*/ 	.short	(.L_6 - .L_5)
	.align		4
.L_5:
        /*001c*/ 	.word	index@(_Z14printThreadIdsv)
        /*0020*/ 	.word	0x00000008
.L_6:


//--------------------- .nv.compat                --------------------------
	.section	.nv.compat,"",@"SHT_CUDA_COMPAT_INFO"
	.align	4
        /*0000*/ 	.byte	0x02, 0x09, 0x00, 0x00, 0x02, 0x02, 0x01, 0x00, 0x02, 0x05, 0x05, 0x00, 0x03, 0x07, 0x01, 0x01
        /*0010*/ 	.byte	0x02, 0x03, 0x00, 0x00, 0x02, 0x06, 0x01, 0x00, 0x04, 0x0b, 0x08, 0x00, 0x09, 0x00, 0x00, 0x00
        /*0020*/ 	.byte	0x00, 0x00, 0x00, 0x00


//--------------------- .nv.info._Z14printThreadIdsv --------------------------
	.section	.nv.info._Z14printThreadIdsv,"",@"SHT_CUDA_INFO"
	.sectionflags	@""
	.align	4


	//----- nvinfo : EIATTR_CUDA_API_VERSION
	.align		4
        /*0000*/ 	.byte	0x04, 0x37
        /*0002*/ 	.short	(.L_8 - .L_7)
.L_7:
        /*0004*/ 	.word	0x00000082


	//----- nvinfo : EIATTR_SPARSE_MMA_MASK
	.align		4
.L_8:
        /*0008*/ 	.byte	0x03, 0x50
        /*000a*/ 	.short	0x0000


	//----- nvinfo : EIATTR_MAXREG_COUNT
	.align		4
        /*000c*/ 	.byte	0x03, 0x1b
        /*000e*/ 	.short	0x00ff


	//----- nvinfo : EIATTR_EXTERNS
	.align		4
        /*0010*/ 	.byte	0x04, 0x0f
        /*0012*/ 	.short	(.L_10 - .L_9)


	//   ....[0]....
	.align		4
.L_9:
        /*0014*/ 	.word	index@(vprintf)


	//----- nvinfo : EIATTR_MERCURY_ISA_VERSION
	.align		4
.L_10:
        /*0018*/ 	.byte	0x03, 0x5f
        /*001a*/ 	.short	0x0101


	//----- nvinfo : EIATTR_VRC_CTA_INIT_COUNT
	.align		4
        /*001c*/ 	.byte	0x02, 0x4a
	.zero		1
	.zero		1


	//----- nvinfo : EIATTR_SYSCALL_OFFSETS
	.align		4
        /*0020*/ 	.byte	0x04, 0x46
        /*0022*/ 	.short	(.L_12 - .L_11)


	//   ....[0]....
.L_11:
        /*0024*/ 	.word	0x000000f0


	//----- nvinfo : EIATTR_EXIT_INSTR_OFFSETS
	.align		4
.L_12:
        /*0028*/ 	.byte	0x04, 0x1c
        /*002a*/ 	.short	(.L_14 - .L_13)


	//   ....[0]....
.L_13:
        /*002c*/ 	.word	0x00000100


	//----- nvinfo : EIATTR_SW_WAR
	.align		4
.L_14:
        /*0030*/ 	.byte	0x04, 0x36
        /*0032*/ 	.short	(.L_16 - .L_15)
.L_15:
        /*0034*/ 	.word	0x00000008
.L_16:


//--------------------- .nv.callgraph             --------------------------
	.section	.nv.callgraph,"",@"SHT_CUDA_CALLGRAPH"
	.align	4
	.sectionentsize	8
	.align		4
        /*0000*/ 	.word	0x00000000
	.align		4
        /*0004*/ 	.word	0xffffffff
	.align		4
        /*0008*/ 	.word	index@(_Z14printThreadIdsv)
	.align		4
        /*000c*/ 	.word	index@(vprintf)
	.align		4
        /*0010*/ 	.word	0x00000000
	.align		4
        /*0014*/ 	.word	0xfffffffe
	.align		4
        /*0018*/ 	.word	0x00000000
	.align		4
        /*001c*/ 	.word	0xfffffffd
	.align		4
        /*0020*/ 	.word	0x00000000
	.align		4
        /*0024*/ 	.word	0xfffffffc


//--------------------- .nv.constant4             --------------------------
	.section	.nv.constant4,"a",@progbits
	.align	8
	.align		8
.nv.constant4:
        /*0000*/ 	.dword	vprintf
	.align		8
        /*0008*/ 	.dword	$str


//--------------------- .text._Z14printThreadIdsv --------------------------
	.section	.text._Z14printThreadIdsv,"ax",@progbits
	.align	128
        .global         _Z14printThreadIdsv
        .type           _Z14printThreadIdsv,@function
        .size           _Z14printThreadIdsv,(.L_x_2 - _Z14printThreadIdsv)
        .other          _Z14printThreadIdsv,@"STO_CUDA_ENTRY STV_DEFAULT"
_Z14printThreadIdsv:
.text._Z14printThreadIdsv:
[----:B------:R-:W0:Y:S01]  /*0000*/  LDC R1, c[0x0][0x37c] ;  /* 0x0000df00ff017b82 */ /* 0x000e220000000800 */
[----:B------:R-:W1:Y:S01]  /*0010*/  S2R R8, SR_TID.X ;  /* 0x0000000000087919 */ /* 0x000e620000002100 */
[----:B0-----:R-:W-:Y:S01]  /*0020*/  VIADD R1, R1, 0xfffffff8 ;  /* 0xfffffff801017836 */ /* 0x001fe20000000000 */
[----:B------:R-:W-:Y:S01]  /*0030*/  MOV R0, 0x0 ;  /* 0x0000000000007802 */ /* 0x000fe20000000f00 */
[----:B------:R-:W0:Y:S01]  /*0040*/  LDCU UR4, c[0x0][0x2f8] ;  /* 0x00005f00ff0477ac */ /* 0x000e220008000800 */
[----:B------:R-:W1:Y:S03]  /*0050*/  S2R R9, SR_CTAID.X ;  /* 0x0000000000097919 */ /* 0x000e660000002500 */
[----:B------:R2:W3:Y:S01]  /*0060*/  LDC.64 R2, c[0x4][R0] ;  /* 0x0100000000027b82 */ /* 0x0004e20000000a00 */
[----:B------:R-:W4:Y:S01]  /*0070*/  LDCU.64 UR6, c[0x4][0x8] ;  /* 0x01000100ff0677ac */ /* 0x000f220008000a00 */
[----:B------:R-:W5:Y:S01]  /*0080*/  LDCU UR5, c[0x0][0x2fc] ;  /* 0x00005f80ff0577ac */ /* 0x000f620008000800 */
[----:B0-----:R-:W-:Y:S01]  /*0090*/  IADD3 R6, P0, PT, R1, UR4, RZ ;  /* 0x0000000401067c10 */ /* 0x001fe2000ff1e0ff */
[----:B----4-:R-:W-:Y:S01]  /*00a0*/  IMAD.U32 R4, RZ, RZ, UR6 ;  /* 0x00000006ff047e24 */ /* 0x010fe2000f8e00ff */
[----:B------:R-:W-:-:S03]  /*00b0*/  MOV R5, UR7 ;  /* 0x0000000700057c02 */ /* 0x000fc60008000f00 */
[----:B-----5:R-:W-:Y:S01]  /*00c0*/  IMAD.X R7, RZ, RZ, UR5, P0 ;  /* 0x00000005ff077e24 */ /* 0x020fe200080e06ff */
[----:B-1----:R2:W-:Y:S07]  /*00d0*/  STL.64 [R1], R8 ;  /* 0x0000000801007387 */ /* 0x0025ee0000100a00 */
[----:B------:R-:W-:-:S07]  /*00e0*/  LEPC R20, `(.L_x_0) ;  /* 0x000000001014794e */ /* 0x000fce0000000000 */
[----:B--23--:R-:W-:Y:S05]  /*00f0*/  CALL.ABS.NOINC R2 ;  /* 0x0000000002007343 */ /* 0x00cfea0003c00000 */
.L_x_0:
[----:B------:R-:W-:Y:S05]  /*0100*/  EXIT ;  /* 0x000000000000794d */ /* 0x000fea0003800000 */
.L_x_1:
[----:B------:R-:W-:-:S00]  /*0110*/  BRA `(.L_x_1) ;  /* 0xfffffffc00fc7947 */ /* 0x000fc0000383ffff */
[----:B------:R-:W-:-:S00]  /*0120*/  NOP ;  /* 0x0000000000007918 */ /* 0x000fc00000000000 */
        /* <DEDUP_REMOVED lines=13> */
.L_x_2:


//--------------------- .nv.global.init           --------------------------
	.section	.nv.global.init,"aw",@progbits
.nv.global.init:
	.type		$str,@object
	.size		$str,(.L_0 - $str)
$str:
        /*0000*/ 	.byte	0x49, 0x27, 0x6d, 0x20, 0x74, 0x68, 0x72, 0x65, 0x61, 0x64, 0x20, 0x25, 0x64, 0x20, 0x6f, 0x66
        /*0010*/ 	.byte	0x20, 0x62, 0x6c, 0x6f, 0x63, 0x6b, 0x20, 0x25, 0x64, 0x0a, 0x00
.L_0:


//--------------------- .nv.shared.reserved.0     --------------------------
	.section	.nv.shared.reserved.0,"aw",@nobits
	.weak		__nv_reservedSMEM_offset_0_alias
	.size		__nv_reservedSMEM_offset_0_alias, 0, 64
	.other		__nv_reservedSMEM_offset_0_alias,@"STO_CUDA_RESERVED_SHARED STV_DEFAULT"
__nv_reservedSMEM_offset_0_alias:
	.zero		0
	.zero		64


//--------------------- .nv.constant0._Z14printThreadIdsv --------------------------
	.section	.nv.constant0._Z14printThreadIdsv,"a",@progbits
	.sectionflags	@""
	.align	4
.nv.constant0._Z14printThreadIdsv:
	.zero		896


//--------------------- SYMBOLS --------------------------

	.type		.nv.reservedSmem.offset0,@object
	.size		.nv.reservedSmem.offset0,0x4
	.type		vprintf,@function
